//
// Generated by NVIDIA NVVM Compiler
//
// Compiler Build ID: CL-36424714
// Cuda compilation tools, release 13.0, V13.0.88
// Based on NVVM 20.0.0
//

.version 9.0
.target sm_100
.address_size 64

	// .globl	_Z20elementwiseLogKernelPfS_ii

.visible .entry _Z20elementwiseLogKernelPfS_ii(
	.param .u64 .ptr .align 1 _Z20elementwiseLogKernelPfS_ii_param_0,
	.param .u64 .ptr .align 1 _Z20elementwiseLogKernelPfS_ii_param_1,
	.param .u32 _Z20elementwiseLogKernelPfS_ii_param_2,
	.param .u32 _Z20elementwiseLogKernelPfS_ii_param_3
)
{
	.reg .pred 	%p<7>;
	.reg .b32 	%r<18>;
	.reg .b32 	%f<23>;
	.reg .b64 	%rd<8>;

	ld.param.u64 	%rd1, [_Z20elementwiseLogKernelPfS_ii_param_0];
	ld.param.u64 	%rd2, [_Z20elementwiseLogKernelPfS_ii_param_1];
	ld.param.u32 	%r4, [_Z20elementwiseLogKernelPfS_ii_param_2];
	ld.param.u32 	%r3, [_Z20elementwiseLogKernelPfS_ii_param_3];
	mov.u32 	%r6, %ctaid.x;
	mov.u32 	%r7, %ntid.x;
	mov.u32 	%r8, %tid.x;
	mad.lo.s32 	%r1, %r6, %r7, %r8;
	mov.u32 	%r9, %ctaid.y;
	mov.u32 	%r10, %ntid.y;
	mov.u32 	%r11, %tid.y;
	mad.lo.s32 	%r12, %r9, %r10, %r11;
	setp.ge.s32 	%p1, %r1, %r3;
	setp.ge.s32 	%p2, %r12, %r4;
	or.pred  	%p3, %p1, %p2;
	@%p3 bra 	$L__BB0_2;
	cvta.to.global.u64 	%rd3, %rd1;
	cvta.to.global.u64 	%rd4, %rd2;
	mad.lo.s32 	%r13, %r3, %r12, %r1;
	mul.wide.s32 	%rd5, %r13, 4;
	add.s64 	%rd6, %rd3, %rd5;
	ld.global.f32 	%f1, [%rd6];
	setp.lt.f32 	%p4, %f1, 0f00800000;
	mul.f32 	%f2, %f1, 0f4B000000;
	selp.f32 	%f3, %f2, %f1, %p4;
	selp.f32 	%f4, 0fC1B80000, 0f00000000, %p4;
	mov.b32 	%r14, %f3;
	add.s32 	%r15, %r14, -1059760811;
	and.b32  	%r16, %r15, -8388608;
	sub.s32 	%r17, %r14, %r16;
	mov.b32 	%f5, %r17;
	cvt.rn.f32.s32 	%f6, %r16;
	fma.rn.f32 	%f7, %f6, 0f34000000, %f4;
	add.f32 	%f8, %f5, 0fBF800000;
	fma.rn.f32 	%f9, %f8, 0fBE055027, 0f3E1039F6;
	fma.rn.f32 	%f10, %f9, %f8, 0fBDF8CDCC;
	fma.rn.f32 	%f11, %f10, %f8, 0f3E0F2955;
	fma.rn.f32 	%f12, %f11, %f8, 0fBE2AD8B9;
	fma.rn.f32 	%f13, %f12, %f8, 0f3E4CED0B;
	fma.rn.f32 	%f14, %f13, %f8, 0fBE7FFF22;
	fma.rn.f32 	%f15, %f14, %f8, 0f3EAAAA78;
	fma.rn.f32 	%f16, %f15, %f8, 0fBF000000;
	mul.f32 	%f17, %f8, %f16;
	fma.rn.f32 	%f18, %f17, %f8, %f8;
	fma.rn.f32 	%f19, %f7, 0f3F317218, %f18;
	setp.gt.u32 	%p5, %r14, 2139095039;
	fma.rn.f32 	%f20, %f3, 0f7F800000, 0f7F800000;
	selp.f32 	%f21, %f20, %f19, %p5;
	setp.eq.f32 	%p6, %f3, 0f00000000;
	selp.f32 	%f22, 0fFF800000, %f21, %p6;
	add.s64 	%rd7, %rd4, %rd5;
	st.global.f32 	[%rd7], %f22;
$L__BB0_2:
	ret;

}


// ===== COMPILED SASS (sm_100) =====

	.target	sm_100

	.elftype	@"ET_EXEC"


//--------------------- .note.nv.tkinfo           --------------------------
	.section	.note.nv.tkinfo,"",@"SHT_NOTE"
	.sectionflags	@"SHF_NOTE_NV_TKINFO"
	.tkinfo
        /*0018*/ 	.word	0x00000002
        /*0030*/ 	.string	""
        /*0030*/ 	.string	"ptxas"
        /*0030*/ 	.string	"Cuda compilation tools, release 13.0, V13.0.88"
        /*0030*/ 	.string	"Build cuda_13.0.r13.0/compiler.36424714_0"
        /*0030*/ 	.string	"-arch sm_100 -m 64 "



//--------------------- .note.nv.cuinfo           --------------------------
	.section	.note.nv.cuinfo,"",@"SHT_NOTE"
	.sectionflags	@"SHF_NOTE_NV_CUINFO"
        /*0018*/ 	.short	0x0002
        /*001a*/ 	.short	0x0064
        /*001c*/ 	.short	0x0082
	.zero		2


//--------------------- .nv.info                  --------------------------
	.section	.nv.info,"",@"SHT_CUDA_INFO"
	.align	4


	//----- nvinfo : EIATTR_REGCOUNT
	.align		4
        /*0000*/ 	.byte	0x04, 0x2f
        /*0002*/ 	.short	(.L_1 - .L_0)
	.align		4
.L_0:
        /*0004*/ 	.word	index@(_Z20elementwiseLogKernelPfS_ii)
        /*0008*/ 	.word	0x0000000c


	//----- nvinfo : EIATTR_FRAME_SIZE
	.align		4
.L_1:
        /*000c*/ 	.byte	0x04, 0x11
        /*000e*/ 	.short	(.L_3 - .L_2)
	.align		4
.L_2:
        /*0010*/ 	.word	index@(_Z20elementwiseLogKernelPfS_ii)
        /*0014*/ 	.word	0x00000000


	//----- nvinfo : EIATTR_MIN_STACK_SIZE
	.align		4
.L_3:
        /*0018*/ 	.byte	0x04, 0x12
        /*001a*/ 	.short	(.L_5 - .L_4)
	.align		4
.L_4:
        /*001c*/ 	.word	index@(_Z20elementwiseLogKernelPfS_ii)
        /*0020*/ 	.word	0x00000000
.L_5:


//--------------------- .nv.compat                --------------------------
	.section	.nv.compat,"",@"SHT_CUDA_COMPAT_INFO"
	.align	4
        /*0000*/ 	.byte	0x02, 0x09, 0x00, 0x00, 0x02, 0x02, 0x01, 0x00, 0x02, 0x05, 0x05, 0x00, 0x03, 0x07, 0x01, 0x01
        /*0010*/ 	.byte	0x02, 0x03, 0x00, 0x00, 0x02, 0x06, 0x01, 0x00, 0x04, 0x0b, 0x08, 0x00, 0x01, 0x00, 0x00, 0x00
        /*0020*/ 	.byte	0x00, 0x00, 0x00, 0x00


//--------------------- .nv.info._Z20elementwiseLogKernelPfS_ii --------------------------
	.section	.nv.info._Z20elementwiseLogKernelPfS_ii,"",@"SHT_CUDA_INFO"
	.sectionflags	@""
	.align	4


	//----- nvinfo : EIATTR_CUDA_API_VERSION
	.align		4
        /*0000*/ 	.byte	0x04, 0x37
        /*0002*/ 	.short	(.L_7 - .L_6)
.L_6:
        /*0004*/ 	.word	0x00000082


	//----- nvinfo : EIATTR_KPARAM_INFO
	.align		4
.L_7:
        /*0008*/ 	.byte	0x04, 0x17
        /*000a*/ 	.short	(.L_9 - .L_8)
.L_8:
        /*000c*/ 	.word	0x00000000
        /*0010*/ 	.short	0x0003
        /*0012*/ 	.short	0x0014
        /*0014*/ 	.byte	0x00, 0xf0, 0x11, 0x00


	//----- nvinfo : EIATTR_KPARAM_INFO
	.align		4
.L_9:
        /*0018*/ 	.byte	0x04, 0x17
        /*001a*/ 	.short	(.L_11 - .L_10)
.L_10:
        /*001c*/ 	.word	0x00000000
        /*0020*/ 	.short	0x0002
        /*0022*/ 	.short	0x0010
        /*0024*/ 	.byte	0x00, 0xf0, 0x11, 0x00


	//----- nvinfo : EIATTR_KPARAM_INFO
	.align		4
.L_11:
        /*0028*/ 	.byte	0x04, 0x17
        /*002a*/ 	.short	(.L_13 - .L_12)
.L_12:
        /*002c*/ 	.word	0x00000000
        /*0030*/ 	.short	0x0001
        /*0032*/ 	.short	0x0008
        /*0034*/ 	.byte	0x00, 0xf5, 0x21, 0x00


	//----- nvinfo : EIATTR_KPARAM_INFO
	.align		4
.L_13:
        /*0038*/ 	.byte	0x04, 0x17
        /*003a*/ 	.short	(.L_15 - .L_14)
.L_14:
        /*003c*/ 	.word	0x00000000
        /*0040*/ 	.short	0x0000
        /*0042*/ 	.short	0x0000
        /*0044*/ 	.byte	0x00, 0xf5, 0x21, 0x00


	//----- nvinfo : EIATTR_SPARSE_MMA_MASK
	.align		4
.L_15:
        /*0048*/ 	.byte	0x03, 0x50
        /*004a*/ 	.short	0x0000


	//----- nvinfo : EIATTR_MAXREG_COUNT
	.align		4
        /*004c*/ 	.byte	0x03, 0x1b
        /*004e*/ 	.short	0x00ff


	//----- nvinfo : EIATTR_MERCURY_ISA_VERSION
	.align		4
        /*0050*/ 	.byte	0x03, 0x5f
        /*0052*/ 	.short	0x0101


	//----- nvinfo : EIATTR_VRC_CTA_INIT_COUNT
	.align		4
        /*0054*/ 	.byte	0x02, 0x4a
	.zero		1
	.zero		1


	//----- nvinfo : EIATTR_EXIT_INSTR_OFFSETS
	.align		4
        /*0058*/ 	.byte	0x04, 0x1c
        /*005a*/ 	.short	(.L_17 - .L_16)


	//   ....[0]....
.L_16:
        /*005c*/ 	.word	0x000000c0


	//   ....[1]....
        /*0060*/ 	.word	0x000002f0


	//----- nvinfo : EIATTR_CBANK_PARAM_SIZE
	.align		4
.L_17:
        /*0064*/ 	.byte	0x03, 0x19
        /*0066*/ 	.short	0x0018


	//----- nvinfo : EIATTR_PARAM_CBANK
	.align		4
        /*0068*/ 	.byte	0x04, 0x0a
        /*006a*/ 	.short	(.L_19 - .L_18)
	.align		4
.L_18:
        /*006c*/ 	.word	index@(.nv.constant0._Z20elementwiseLogKernelPfS_ii)
        /*0070*/ 	.short	0x0380
        /*0072*/ 	.short	0x0018


	//----- nvinfo : EIATTR_SW_WAR
	.align		4
.L_19:
        /*0074*/ 	.byte	0x04, 0x36
        /*0076*/ 	.short	(.L_21 - .L_20)
.L_20:
        /*0078*/ 	.word	0x00000008
.L_21:


//--------------------- .nv.callgraph             --------------------------
	.section	.nv.callgraph,"",@"SHT_CUDA_CALLGRAPH"
	.align	4
	.sectionentsize	8
	.align		4
        /*0000*/ 	.word	0x00000000
	.align		4
        /*0004*/ 	.word	0xffffffff
	.align		4
        /*0008*/ 	.word	0x00000000
	.align		4
        /*000c*/ 	.word	0xfffffffe
	.align		4
        /*0010*/ 	.word	0x00000000
	.align		4
        /*0014*/ 	.word	0xfffffffd
	.align		4
        /*0018*/ 	.word	0x00000000
	.align		4
        /*001c*/ 	.word	0xfffffffc


//--------------------- .text._Z20elementwiseLogKernelPfS_ii --------------------------
	.section	.text._Z20elementwiseLogKernelPfS_ii,"ax",@progbits
	.align	128
        .global         _Z20elementwiseLogKernelPfS_ii
        .type           _Z20elementwiseLogKernelPfS_ii,@function
        .size           _Z20elementwiseLogKernelPfS_ii,(.L_x_1 - _Z20elementwiseLogKernelPfS_ii)
        .other          _Z20elementwiseLogKernelPfS_ii,@"STO_CUDA_ENTRY STV_DEFAULT"
_Z20elementwiseLogKernelPfS_ii:
.text._Z20elementwiseLogKernelPfS_ii:
[----:B------:R-:W-:Y:S01]  /*0000*/  LDC R1, c[0x0][0x37c] ;  /* 0x0000df00ff017b82 */ /* 0x000fe20000000800 */
[----:B------:R-:W0:Y:S07]  /*0010*/  S2R R2, SR_TID.Y ;  /* 0x0000000000027919 */ /* 0x000e2e0000002200 */
[----:B------:R-:W1:Y:S01]  /*0020*/  LDC R0, c[0x0][0x360] ;  /* 0x0000d800ff007b82 */ /* 0x000e620000000800 */
[----:B------:R-:W2:Y:S01]  /*0030*/  LDCU.64 UR6, c[0x0][0x390] ;  /* 0x00007200ff0677ac */ /* 0x000ea20008000a00 */
[----:B------:R-:W1:Y:S06]  /*0040*/  S2R R3, SR_TID.X ;  /* 0x0000000000037919 */ /* 0x000e6c0000002100 */
[----:B------:R-:W0:Y:S08]  /*0050*/  S2UR UR5, SR_CTAID.Y ;  /* 0x00000000000579c3 */ /* 0x000e300000002600 */
[----:B------:R-:W0:Y:S08]  /*0060*/  LDC R5, c[0x0][0x364] ;  /* 0x0000d900ff057b82 */ /* 0x000e300000000800 */
[----:B------:R-:W1:Y:S01]  /*0070*/  S2UR UR4, SR_CTAID.X ;  /* 0x00000000000479c3 */ /* 0x000e620000002500 */
[----:B0-----:R-:W-:-:S05]  /*0080*/  IMAD R5, R5, UR5, R2 ;  /* 0x0000000505057c24 */ /* 0x001fca000f8e0202 */
[----:B--2---:R-:W-:Y:S01]  /*0090*/  ISETP.GE.AND P0, PT, R5, UR6, PT ;  /* 0x0000000605007c0c */ /* 0x004fe2000bf06270 */
[----:B-1----:R-:W-:-:S05]  /*00a0*/  IMAD R0, R0, UR4, R3 ;  /* 0x0000000400007c24 */ /* 0x002fca000f8e0203 */
[----:B------:R-:W-:-:S13]  /*00b0*/  ISETP.GE.OR P0, PT, R0, UR7, P0 ;  /* 0x0000000700007c0c */ /* 0x000fda0008706670 */
[----:B------:R-:W-:Y:S05]  /*00c0*/  @P0 EXIT ;  /* 0x000000000000094d */ /* 0x000fea0003800000 */
[----:B------:R-:W0:Y:S01]  /*00d0*/  LDC.64 R2, c[0x0][0x380] ;  /* 0x0000e000ff027b82 */ /* 0x000e220000000a00 */
[----:B------:R-:W1:Y:S01]  /*00e0*/  LDCU.64 UR4, c[0x0][0x358] ;  /* 0x00006b00ff0477ac */ /* 0x000e620008000a00 */
[----:B------:R-:W-:-:S04]  /*00f0*/  IMAD R5, R5, UR7, R0 ;  /* 0x0000000705057c24 */ /* 0x000fc8000f8e0200 */
[----:B0-----:R-:W-:-:S05]  /*0100*/  IMAD.WIDE R2, R5, 0x4, R2 ;  /* 0x0000000405027825 */ /* 0x001fca00078e0202 */
[----:B-1----:R0:W2:Y:S01]  /*0110*/  LDG.E R0, desc[UR4][R2.64] ;  /* 0x0000000402007981 */ /* 0x0020a2000c1e1900 */
[----:B------:R-:W-:Y:S01]  /*0120*/  HFMA2 R9, -RZ, RZ, 1.5048828125, 33.21875 ;  /* 0x3e055027ff097431 */ /* 0x000fe200000001ff */
[----:B0-----:R-:W0:Y:S02]  /*0130*/  LDC.64 R2, c[0x0][0x388] ;  /* 0x0000e200ff027b82 */ /* 0x001e240000000a00 */
[----:B0-----:R-:W-:Y:S01]  /*0140*/  IMAD.WIDE R2, R5, 0x4, R2 ;  /* 0x0000000405027825 */ /* 0x001fe200078e0202 */
[----:B--2---:R-:W-:-:S13]  /*0150*/  FSETP.GEU.AND P0, PT, R0, 1.175494350822287508e-38, PT ;  /* 0x008000000000780b */ /* 0x004fda0003f0e000 */
[----:B------:R-:W-:-:S05]  /*0160*/  @!P0 FMUL R0, R0, 8388608 ;  /* 0x4b00000000008820 */ /* 0x000fca0000400000 */
[----:B------:R-:W-:-:S04]  /*0170*/  IADD3 R4, PT, PT, R0, -0x3f2aaaab, RZ ;  /* 0xc0d5555500047810 */ /* 0x000fc80007ffe0ff */
[----:B------:R-:W-:-:S04]  /*0180*/  LOP3.LUT R7, R4, 0xff800000, RZ, 0xc0, !PT ;  /* 0xff80000004077812 */ /* 0x000fc800078ec0ff */
[-C--:B------:R-:W-:Y:S02]  /*0190*/  IADD3 R4, PT, PT, R0, -R7.reuse, RZ ;  /* 0x8000000700047210 */ /* 0x080fe40007ffe0ff */
[----:B------:R-:W-:-:S03]  /*01a0*/  I2FP.F32.S32 R7, R7 ;  /* 0x0000000700077245 */ /* 0x000fc60000201400 */
[----:B------:R-:W-:Y:S01]  /*01b0*/  FADD R6, R4, -1 ;  /* 0xbf80000004067421 */ /* 0x000fe20000000000 */
[----:B------:R-:W-:Y:S02]  /*01c0*/  FSEL R4, RZ, -23, P0 ;  /* 0xc1b80000ff047808 */ /* 0x000fe40000000000 */
[----:B------:R-:W-:Y:S01]  /*01d0*/  ISETP.GT.U32.AND P0, PT, R0, 0x7f7fffff, PT ;  /* 0x7f7fffff0000780c */ /* 0x000fe20003f04070 */
[C---:B------:R-:W-:Y:S02]  /*01e0*/  FFMA R9, R6.reuse, -R9, 0.14084610342979431152 ;  /* 0x3e1039f606097423 */ /* 0x040fe40000000809 */
[----:B------:R-:W-:Y:S01]  /*01f0*/  FFMA R4, R7, 1.1920928955078125e-07, R4 ;  /* 0x3400000007047823 */ /* 0x000fe20000000004 */
[----:B------:R-:W-:Y:S01]  /*0200*/  MOV R7, 0x7f800000 ;  /* 0x7f80000000077802 */ /* 0x000fe20000000f00 */
[----:B------:R-:W-:-:S04]  /*0210*/  FFMA R9, R6, R9, -0.12148627638816833496 ;  /* 0xbdf8cdcc06097423 */ /* 0x000fc80000000009 */
[----:B------:R-:W-:-:S04]  /*0220*/  FFMA R9, R6, R9, 0.13980610668659210205 ;  /* 0x3e0f295506097423 */ /* 0x000fc80000000009 */
[----:B------:R-:W-:-:S04]  /*0230*/  FFMA R9, R6, R9, -0.16684235632419586182 ;  /* 0xbe2ad8b906097423 */ /* 0x000fc80000000009 */
[----:B------:R-:W-:-:S04]  /*0240*/  FFMA R9, R6, R9, 0.20012299716472625732 ;  /* 0x3e4ced0b06097423 */ /* 0x000fc80000000009 */
[----:B------:R-:W-:-:S04]  /*0250*/  FFMA R9, R6, R9, -0.24999669194221496582 ;  /* 0xbe7fff2206097423 */ /* 0x000fc80000000009 */
[----:B------:R-:W-:-:S04]  /*0260*/  FFMA R9, R6, R9, 0.33333182334899902344 ;  /* 0x3eaaaa7806097423 */ /* 0x000fc80000000009 */
[----:B------:R-:W-:-:S04]  /*0270*/  FFMA R9, R6, R9, -0.5 ;  /* 0xbf00000006097423 */ /* 0x000fc80000000009 */
[----:B------:R-:W-:-:S04]  /*0280*/  FMUL R9, R6, R9 ;  /* 0x0000000906097220 */ /* 0x000fc80000400000 */
[----:B------:R-:W-:-:S04]  /*0290*/  FFMA R9, R6, R9, R6 ;  /* 0x0000000906097223 */ /* 0x000fc80000000006 */
[----:B------:R-:W-:Y:S01]  /*02a0*/  FFMA R4, R4, 0.69314718246459960938, R9 ;  /* 0x3f31721804047823 */ /* 0x000fe20000000009 */
[C---:B------:R-:W-:Y:S01]  /*02b0*/  @P0 FFMA R4, R0.reuse, R7, +INF ;  /* 0x7f80000000040423 */ /* 0x040fe20000000007 */
[----:B------:R-:W-:-:S04]  /*02c0*/  FSETP.NEU.AND P0, PT, R0, RZ, PT ;  /* 0x000000ff0000720b */ /* 0x000fc80003f0d000 */
[----:B------:R-:W-:-:S05]  /*02d0*/  FSEL R5, R4, -INF , P0 ;  /* 0xff80000004057808 */ /* 0x000fca0000000000 */
[----:B------:R-:W-:Y:S01]  /*02e0*/  STG.E desc[UR4][R2.64], R5 ;  /* 0x0000000502007986 */ /* 0x000fe2000c101904 */
[----:B------:R-:W-:Y:S05]  /*02f0*/  EXIT ;  /* 0x000000000000794d */ /* 0x000fea0003800000 */
.L_x_0:
[----:B------:R-:W-:-:S00]  /*0300*/  BRA `(.L_x_0) ;  /* 0xfffffffc00fc7947 */ /* 0x000fc0000383ffff */
[----:B------:R-:W-:-:S00]  /*0310*/  NOP ;  /* 0x0000000000007918 */ /* 0x000fc00000000000 */
        /* <DEDUP_REMOVED lines=14> */
.L_x_1:


//--------------------- .nv.shared.reserved.0     --------------------------
	.section	.nv.shared.reserved.0,"aw",@nobits
	.weak		__nv_reservedSMEM_offset_0_alias
	.size		__nv_reservedSMEM_offset_0_alias, 0, 64
	.other		__nv_reservedSMEM_offset_0_alias,@"STO_CUDA_RESERVED_SHARED STV_DEFAULT"
__nv_reservedSMEM_offset_0_alias:
	.zero		0
	.zero		64


//--------------------- .nv.constant0._Z20elementwiseLogKernelPfS_ii --------------------------
	.section	.nv.constant0._Z20elementwiseLogKernelPfS_ii,"a",@progbits
	.sectionflags	@""
	.align	4
.nv.constant0._Z20elementwiseLogKernelPfS_ii:
	.zero		920


//--------------------- SYMBOLS --------------------------

	.type		.nv.reservedSmem.offset0,@object
	.size		.nv.reservedSmem.offset0,0x4
